	.headerflags	@"EF_CUDA_TEXMODE_UNIFIED EF_CUDA_64BIT_ADDRESS EF_CUDA_ACCELERATORS EF_CUDA_SM90 EF_CUDA_VIRTUAL_SM(EF_CUDA_SM90)"
	.elftype	@"ET_EXEC"


//--------------------- .nv.info                  --------------------------
	.section	.nv.info,"",@"SHT_CUDA_INFO"
	.align	4


	//----- nvinfo : EIATTR_REGCOUNT
	.align		4
        /*0000*/ 	.byte	0x04, 0x2f
        /*0002*/ 	.short	(.L_1 - .L_0)
	.align		4
.L_0:
        /*0004*/ 	.word	index@(triton_poi_fused_clone_11)
        /*0008*/ 	.word	0x0000000f


	//----- nvinfo : EIATTR_MIN_STACK_SIZE
	.align		4
.L_1:
        /*000c*/ 	.byte	0x04, 0x12
        /*000e*/ 	.short	(.L_3 - .L_2)
	.align		4
.L_2:
        /*0010*/ 	.word	index@(triton_poi_fused_clone_11)
        /*0014*/ 	.word	0x00000000


	//----- nvinfo : EIATTR_FRAME_SIZE
	.align		4
.L_3:
        /*0018*/ 	.byte	0x04, 0x11
        /*001a*/ 	.short	(.L_5 - .L_4)
	.align		4
.L_4:
        /*001c*/ 	.word	index@(triton_poi_fused_clone_11)
        /*0020*/ 	.word	0x00000000


	//----- nvinfo : EIATTR_MIN_STACK_SIZE
	.align		4
.L_5:
        /*0024*/ 	.byte	0x04, 0x12
        /*0026*/ 	.short	(.L_7 - .L_6)
	.align		4
.L_6:
        /*0028*/ 	.word	index@(triton_poi_fused_clone_11)
        /*002c*/ 	.word	0x00000000
.L_7:


//--------------------- .nv.info.triton_poi_fused_clone_11 --------------------------
	.section	.nv.info.triton_poi_fused_clone_11,"",@"SHT_CUDA_INFO"
	.sectionflags	@""
	.align	4


	//----- nvinfo : EIATTR_CUDA_API_VERSION
	.align		4
        /*0000*/ 	.byte	0x04, 0x37
        /*0002*/ 	.short	(.L_9 - .L_8)
.L_8:
        /*0004*/ 	.word	0x0000007c


	//----- nvinfo : EIATTR_KPARAM_INFO
	.align		4
.L_9:
        /*0008*/ 	.byte	0x04, 0x17
        /*000a*/ 	.short	(.L_11 - .L_10)
.L_10:
        /*000c*/ 	.word	0x00000000
        /*0010*/ 	.short	0x0003
        /*0012*/ 	.short	0x0014
        /*0014*/ 	.byte	0x00, 0xf0, 0x11, 0x00


	//----- nvinfo : EIATTR_KPARAM_INFO
	.align		4
.L_11:
        /*0018*/ 	.byte	0x04, 0x17
        /*001a*/ 	.short	(.L_13 - .L_12)
.L_12:
        /*001c*/ 	.word	0x00000000
        /*0020*/ 	.short	0x0002
        /*0022*/ 	.short	0x0010
        /*0024*/ 	.byte	0x00, 0xf0, 0x11, 0x00


	//----- nvinfo : EIATTR_KPARAM_INFO
	.align		4
.L_13:
        /*0028*/ 	.byte	0x04, 0x17
        /*002a*/ 	.short	(.L_15 - .L_14)
.L_14:
        /*002c*/ 	.word	0x00000000
        /*0030*/ 	.short	0x0001
        /*0032*/ 	.short	0x0008
        /*0034*/ 	.byte	0x00, 0xf4, 0x21, 0x00


	//----- nvinfo : EIATTR_KPARAM_INFO
	.align		4
.L_15:
        /*0038*/ 	.byte	0x04, 0x17
        /*003a*/ 	.short	(.L_17 - .L_16)
.L_16:
        /*003c*/ 	.word	0x00000000
        /*0040*/ 	.short	0x0000
        /*0042*/ 	.short	0x0000
        /*0044*/ 	.byte	0x00, 0xf4, 0x21, 0x00


	//----- nvinfo : EIATTR_SPARSE_MMA_MASK
	.align		4
.L_17:
        /*0048*/ 	.byte	0x03, 0x50
        /*004a*/ 	.short	0x0000


	//----- nvinfo : EIATTR_MAXREG_COUNT
	.align		4
        /*004c*/ 	.byte	0x03, 0x1b
        /*004e*/ 	.short	0x00ff


	//----- nvinfo : EIATTR_EXIT_INSTR_OFFSETS
	.align		4
        /*0050*/ 	.byte	0x04, 0x1c
        /*0052*/ 	.short	(.L_19 - .L_18)


	//   ....[0]....
.L_18:
        /*0054*/ 	.word	0x00000330


	//   ....[1]....
        /*0058*/ 	.word	0x000003a0


	//----- nvinfo : EIATTR_REQNTID
	.align		4
.L_19:
        /*005c*/ 	.byte	0x04, 0x10
        /*005e*/ 	.short	(.L_21 - .L_20)
.L_20:
        /*0060*/ 	.word	0x00000020
        /*0064*/ 	.word	0x00000001
        /*0068*/ 	.word	0x00000001


	//----- nvinfo : EIATTR_CBANK_PARAM_SIZE
	.align		4
.L_21:
        /*006c*/ 	.byte	0x03, 0x19
        /*006e*/ 	.short	0x0018


	//----- nvinfo : EIATTR_PARAM_CBANK
	.align		4
        /*0070*/ 	.byte	0x04, 0x0a
        /*0072*/ 	.short	(.L_23 - .L_22)
	.align		4
.L_22:
        /*0074*/ 	.word	index@(.nv.constant0.triton_poi_fused_clone_11)
        /*0078*/ 	.short	0x0210
        /*007a*/ 	.short	0x0018


	//----- nvinfo : EIATTR_SW_WAR
	.align		4
.L_23:
        /*007c*/ 	.byte	0x04, 0x36
        /*007e*/ 	.short	(.L_25 - .L_24)
.L_24:
        /*0080*/ 	.word	0x00000008
.L_25:


//--------------------- .nv.callgraph             --------------------------
	.section	.nv.callgraph,"",@"SHT_CUDA_CALLGRAPH"
	.align	4
	.sectionentsize	8
	.align		4
        /*0000*/ 	.word	0x00000000
	.align		4
        /*0004*/ 	.word	0xffffffff
	.align		4
        /*0008*/ 	.word	0x00000000
	.align		4
        /*000c*/ 	.word	0xfffffffe
	.align		4
        /*0010*/ 	.word	0x00000000
	.align		4
        /*0014*/ 	.word	0xfffffffd
	.align		4
        /*0018*/ 	.word	0x00000000
	.align		4
        /*001c*/ 	.word	0xfffffffc


//--------------------- .text.triton_poi_fused_clone_11 --------------------------
	.section	.text.triton_poi_fused_clone_11,"ax",@progbits
	.sectionflags	@"SHF_BARRIERS=1"
	.align	128
        .global         triton_poi_fused_clone_11
        .type           triton_poi_fused_clone_11,@function
        .size           triton_poi_fused_clone_11,(.L_x_1 - triton_poi_fused_clone_11)
        .other          triton_poi_fused_clone_11,@"STO_CUDA_ENTRY STV_DEFAULT"
triton_poi_fused_clone_11:
.text.triton_poi_fused_clone_11:
[----:B------:R-:W0:Y:S02]  /*0000*/  LDC R1, c[0x0][0x28] ;  /* 0x00000a00ff017b82 */ /* 0x000e240000000800 */
[----:B------:R-:W1:Y:S01]  /*0010*/  S2R R0, SR_CTAID.Y ;  /* 0x0000000000007919 */ /* 0x000e620000002600 */
[----:B------:R-:W2:Y:S01]  /*0020*/  LDC.64 R2, c[0x0][0x210] ;  /* 0x00008400ff027b82 */ /* 0x000ea20000000a00 */
[----:B------:R-:W-:Y:S01]  /*0030*/  ULDC.64 UR6, c[0x0][0x208] ;  /* 0x0000820000067ab9 */ /* 0x000fe20000000a00 */
[----:B------:R-:W3:Y:S01]  /*0040*/  S2R R12, SR_TID.X ;  /* 0x00000000000c7919 */ /* 0x000ee20000002100 */
[----:B------:R-:W4:Y:S01]  /*0050*/  S2R R6, SR_CTAID.X ;  /* 0x0000000000067919 */ /* 0x000f220000002500 */
[----:B-1----:R-:W-:Y:S02]  /*0060*/  IMAD.SHL.U32 R0, R0, 0x10, RZ ;  /* 0x0000001000007824 */ /* 0x002fe400078e00ff */
[----:B---3--:R-:W-:Y:S01]  /*0070*/  IMAD.SHL.U32 R5, R12, 0x2, RZ ;  /* 0x000000020c057824 */ /* 0x008fe200078e00ff */
[----:B------:R-:W-:Y:S01]  /*0080*/  SHF.R.U32.HI R9, RZ, 0x3, R12 ;  /* 0x00000003ff097819 */ /* 0x000fe2000001160c */
[----:B----4-:R-:W-:-:S03]  /*0090*/  IMAD.SHL.U32 R6, R6, 0x4, RZ ;  /* 0x0000000406067824 */ /* 0x010fc600078e00ff */
[----:B------:R-:W-:Y:S02]  /*00a0*/  LOP3.LUT R4, R0, 0xe, R5, 0xf8, !PT ;  /* 0x0000000e00047812 */ /* 0x000fe400078ef805 */
[----:B------:R-:W-:Y:S02]  /*00b0*/  SGXT.U32 R9, R9, 0x2 ;  /* 0x000000020909781a */ /* 0x000fe40000000000 */
[----:B------:R-:W-:-:S04]  /*00c0*/  SHF.R.S32.HI R7, RZ, 0x1f, R4 ;  /* 0x0000001fff077819 */ /* 0x000fc80000011404 */
[----:B------:R-:W-:Y:S02]  /*00d0*/  LEA.HI R8, R7, R4, RZ, 0x2 ;  /* 0x0000000407087211 */ /* 0x000fe400078f10ff */
[----:B------:R-:W-:Y:S02]  /*00e0*/  LOP3.LUT R7, R6, R9, RZ, 0xfc, !PT ;  /* 0x0000000906077212 */ /* 0x000fe400078efcff */
[C---:B------:R-:W-:Y:S01]  /*00f0*/  LOP3.LUT R11, R8.reuse, 0xfffffffc, RZ, 0xc0, !PT ;  /* 0xfffffffc080b7812 */ /* 0x040fe200078ec0ff */
[----:B------:R-:W-:Y:S01]  /*0100*/  IMAD.SHL.U32 R8, R8, 0x8, RZ ;  /* 0x0000000808087824 */ /* 0x000fe200078e00ff */
[----:B------:R-:W-:-:S03]  /*0110*/  ISETP.GE.AND P0, PT, R7, 0x4, PT ;  /* 0x000000040700780c */ /* 0x000fc60003f06270 */
[C---:B------:R-:W-:Y:S01]  /*0120*/  IMAD.IADD R10, R4.reuse, 0x1, -R11 ;  /* 0x00000001040a7824 */ /* 0x040fe200078e0a0b */
[----:B------:R-:W-:-:S03]  /*0130*/  ISETP.LT.AND P0, PT, R4, 0x10, !P0 ;  /* 0x000000100400780c */ /* 0x000fc60004701270 */
[----:B------:R-:W-:Y:S01]  /*0140*/  IMAD R10, R7, 0x8, R10 ;  /* 0x00000008070a7824 */ /* 0x000fe200078e020a */
[----:B------:R-:W-:-:S05]  /*0150*/  LOP3.LUT R7, R8, 0xffffffe0, RZ, 0xc0, !PT ;  /* 0xffffffe008077812 */ /* 0x000fca00078ec0ff */
[----:B------:R-:W-:Y:S01]  /*0160*/  IMAD.IADD R7, R10, 0x1, R7 ;  /* 0x000000010a077824 */ /* 0x000fe200078e0207 */
[----:B------:R-:W-:-:S03]  /*0170*/  CS2R R10, SRZ ;  /* 0x00000000000a7805 */ /* 0x000fc6000001ff00 */
[----:B--2---:R-:W-:-:S05]  /*0180*/  IMAD.WIDE R2, R7, 0x4, R2 ;  /* 0x0000000407027825 */ /* 0x004fca00078e0202 */
[----:B------:R1:W2:Y:S01]  /*0190*/  @P0 LDG.E.EL.64 R10, desc[UR6][R2.64] ;  /* 0x00000006020a0981 */ /* 0x0002a2000c2e1b00 */
[----:B------:R-:W3:Y:S01]  /*01a0*/  S2UR UR5, SR_CgaCtaId ;  /* 0x00000000000579c3 */ /* 0x000ee20000008800 */
[----:B------:R-:W-:Y:S01]  /*01b0*/  IMAD.SHL.U32 R4, R12, 0x8, RZ ;  /* 0x000000080c047824 */ /* 0x000fe200078e00ff */
[----:B------:R-:W-:Y:S01]  /*01c0*/  UMOV UR4, 0x400 ;  /* 0x0000040000047882 */ /* 0x000fe20000000000 */
[----:B------:R-:W-:Y:S02]  /*01d0*/  SHF.R.U32.HI R7, RZ, 0x1, R12 ;  /* 0x00000001ff077819 */ /* 0x000fe4000001160c */
[----:B------:R-:W-:Y:S02]  /*01e0*/  LOP3.LUT R6, R6, 0x2, R5, 0xf8, !PT ;  /* 0x0000000206067812 */ /* 0x000fe400078ef805 */
[----:B------:R-:W-:Y:S02]  /*01f0*/  LOP3.LUT R4, R4, 0x38, RZ, 0xc0, !PT ;  /* 0x0000003804047812 */ /* 0x000fe400078ec0ff */
[----:B------:R-:W-:-:S02]  /*0200*/  SGXT.U32 R7, R7, 0x4 ;  /* 0x000000040707781a */ /* 0x000fc40000000000 */
[C---:B------:R-:W-:Y:S02]  /*0210*/  LOP3.LUT R9, R4.reuse, R9, RZ, 0xfc, !PT ;  /* 0x0000000904097212 */ /* 0x040fe400078efcff */
[C---:B-1----:R-:W-:Y:S02]  /*0220*/  LOP3.LUT R2, R4.reuse, 0x4, RZ, 0xfc, !PT ;  /* 0x0000000404027812 */ /* 0x042fe400078efcff */
[-C--:B------:R-:W-:Y:S02]  /*0230*/  LEA.HI R4, R4, R9.reuse, RZ, 0x1e ;  /* 0x0000000904047211 */ /* 0x080fe400078ff0ff */
[----:B------:R-:W-:Y:S02]  /*0240*/  LEA.HI R2, R2, R9, RZ, 0x1e ;  /* 0x0000000902027211 */ /* 0x000fe400078ff0ff */
[----:B------:R-:W-:Y:S02]  /*0250*/  LOP3.LUT R7, R0, R7, RZ, 0xfc, !PT ;  /* 0x0000000700077212 */ /* 0x000fe400078efcff */
[----:B------:R-:W-:-:S02]  /*0260*/  ISETP.GE.AND P0, PT, R6, 0x4, PT ;  /* 0x000000040600780c */ /* 0x000fc40003f06270 */
[----:B------:R-:W-:Y:S01]  /*0270*/  LOP3.LUT R0, R5, 0x3e, RZ, 0xc0, !PT ;  /* 0x0000003e05007812 */ /* 0x000fe200078ec0ff */
[----:B---3--:R-:W-:Y:S01]  /*0280*/  UPRMT UR4, UR5, 0x654, UR4 ;  /* 0x0000065405047896 */ /* 0x008fe20008000004 */
[----:B------:R-:W-:Y:S02]  /*0290*/  SHF.R.U32.HI R5, RZ, 0x2, R5 ;  /* 0x00000002ff057819 */ /* 0x000fe40000011605 */
[----:B------:R-:W-:Y:S02]  /*02a0*/  ISETP.LT.AND P0, PT, R7, 0x10, !P0 ;  /* 0x000000100700780c */ /* 0x000fe40004701270 */
[----:B------:R-:W-:Y:S02]  /*02b0*/  SGXT.U32 R5, R5, 0x4 ;  /* 0x000000040505781a */ /* 0x000fe40000000000 */
[----:B------:R-:W-:Y:S02]  /*02c0*/  LEA R3, R4, UR4, 0x2 ;  /* 0x0000000404037c11 */ /* 0x000fe4000f8e10ff */
[----:B------:R-:W-:Y:S01]  /*02d0*/  LEA R2, R2, UR4, 0x2 ;  /* 0x0000000402027c11 */ /* 0x000fe2000f8e10ff */
[----:B------:R-:W-:-:S05]  /*02e0*/  IMAD.IADD R0, R0, 0x1, R5 ;  /* 0x0000000100007824 */ /* 0x000fca00078e0205 */
[----:B------:R-:W-:Y:S01]  /*02f0*/  LEA R0, R0, UR4, 0x2 ;  /* 0x0000000400007c11 */ /* 0x000fe2000f8e10ff */
[----:B--2---:R1:W-:Y:S04]  /*0300*/  STS [R3], R10 ;  /* 0x0000000a03007388 */ /* 0x0043e80000000800 */
[----:B------:R1:W-:Y:S01]  /*0310*/  STS [R2+0x10], R11 ;  /* 0x0000100b02007388 */ /* 0x0003e20000000800 */
[----:B------:R-:W-:Y:S06]  /*0320*/  BAR.SYNC.DEFER_BLOCKING 0x0 ;  /* 0x0000000000007b1d */ /* 0x000fec0000010000 */
[----:B-1----:R-:W-:Y:S05]  /*0330*/  @!P0 EXIT ;  /* 0x000000000000894d */ /* 0x002fea0003800000 */
[----:B------:R-:W-:Y:S01]  /*0340*/  LDS R4, [R0] ;  /* 0x0000000000047984 */ /* 0x000fe20000000800 */
[----:B------:R-:W0:Y:S01]  /*0350*/  LDC.64 R2, c[0x0][0x218] ;  /* 0x00008600ff027b82 */ /* 0x000e220000000a00 */
[----:B------:R-:W-:Y:S02]  /*0360*/  IMAD R7, R7, 0x4, R6 ;  /* 0x0000000407077824 */ /* 0x000fe400078e0206 */
[----:B------:R-:W1:Y:S02]  /*0370*/  LDS R5, [R0+0x4] ;  /* 0x0000040000057984 */ /* 0x000e640000000800 */
[----:B0-----:R-:W-:-:S05]  /*0380*/  IMAD.WIDE R2, R7, 0x4, R2 ;  /* 0x0000000407027825 */ /* 0x001fca00078e0202 */
[----:B-1----:R-:W-:Y:S01]  /*0390*/  STG.E.64 desc[UR6][R2.64], R4 ;  /* 0x0000000402007986 */ /* 0x002fe2000c101b06 */
[----:B------:R-:W-:Y:S05]  /*03a0*/  EXIT ;  /* 0x000000000000794d */ /* 0x000fea0003800000 */
.L_x_0:
[----:B------:R-:W-:-:S00]  /*03b0*/  BRA `(.L_x_0) ;  /* 0xfffffffc00fc7947 */ /* 0x000fc0000383ffff */
[----:B------:R-:W-:-:S00]  /*03c0*/  NOP ;  /* 0x0000000000007918 */ /* 0x000fc00000000000 */
        /* <DEDUP_REMOVED lines=11> */
.L_x_1:


//--------------------- .nv.shared.triton_poi_fused_clone_11 --------------------------
	.section	.nv.shared.triton_poi_fused_clone_11,"aw",@nobits
	.sectionflags	@""
	.align	16
	.zero		1024


//--------------------- .nv.constant0.triton_poi_fused_clone_11 --------------------------
	.section	.nv.constant0.triton_poi_fused_clone_11,"a",@progbits
	.sectionflags	@""
	.align	4
.nv.constant0.triton_poi_fused_clone_11:
	.zero		552
